//
// Generated by NVIDIA NVVM Compiler
//
// Compiler Build ID: CL-36424714
// Cuda compilation tools, release 13.0, V13.0.88
// Based on NVVM 20.0.0
//

.version 9.0
.target sm_100
.address_size 64

	// .globl	_Z10local_scanPKiPiS1_i
.extern .shared .align 16 .b8 sdata[];
.extern .shared .align 16 .b8 sdata_aux[];

.visible .entry _Z10local_scanPKiPiS1_i(
	.param .u64 .ptr .align 1 _Z10local_scanPKiPiS1_i_param_0,
	.param .u64 .ptr .align 1 _Z10local_scanPKiPiS1_i_param_1,
	.param .u64 .ptr .align 1 _Z10local_scanPKiPiS1_i_param_2,
	.param .u32 _Z10local_scanPKiPiS1_i_param_3
)
{
	.reg .pred 	%p<7>;
	.reg .b32 	%r<27>;
	.reg .b32 	%f<7>;
	.reg .b64 	%rd<13>;

	ld.param.u64 	%rd1, [_Z10local_scanPKiPiS1_i_param_0];
	ld.param.u64 	%rd2, [_Z10local_scanPKiPiS1_i_param_1];
	ld.param.u64 	%rd3, [_Z10local_scanPKiPiS1_i_param_2];
	ld.param.u32 	%r10, [_Z10local_scanPKiPiS1_i_param_3];
	mov.u32 	%r1, %tid.x;
	mov.u32 	%r2, %ctaid.x;
	mov.u32 	%r3, %ntid.x;
	mad.lo.s32 	%r4, %r2, %r3, %r1;
	setp.ge.s32 	%p1, %r4, %r10;
	mov.b32 	%r25, 0;
	@%p1 bra 	$L__BB0_2;
	cvta.to.global.u64 	%rd4, %rd1;
	mul.wide.s32 	%rd5, %r4, 4;
	add.s64 	%rd6, %rd4, %rd5;
	ld.global.nc.u32 	%r25, [%rd6];
$L__BB0_2:
	shl.b32 	%r12, %r1, 2;
	mov.u32 	%r13, sdata;
	add.s32 	%r7, %r13, %r12;
	st.shared.u32 	[%r7], %r25;
	bar.sync 	0;
	setp.lt.u32 	%p2, %r3, 2;
	@%p2 bra 	$L__BB0_7;
	mov.b32 	%r26, 1;
$L__BB0_4:
	setp.lt.u32 	%p3, %r1, %r26;
	mov.f32 	%f6, 0f00000000;
	@%p3 bra 	$L__BB0_6;
	sub.s32 	%r15, %r1, %r26;
	shl.b32 	%r16, %r15, 2;
	add.s32 	%r18, %r13, %r16;
	ld.shared.u32 	%r19, [%r18];
	cvt.rn.f32.s32 	%f6, %r19;
$L__BB0_6:
	bar.sync 	0;
	ld.shared.u32 	%r20, [%r7];
	cvt.rn.f32.s32 	%f4, %r20;
	add.f32 	%f5, %f6, %f4;
	cvt.rzi.s32.f32 	%r21, %f5;
	st.shared.u32 	[%r7], %r21;
	bar.sync 	0;
	shl.b32 	%r26, %r26, 1;
	setp.lt.u32 	%p4, %r26, %r3;
	@%p4 bra 	$L__BB0_4;
$L__BB0_7:
	setp.ge.s32 	%p5, %r4, %r10;
	@%p5 bra 	$L__BB0_9;
	ld.shared.u32 	%r22, [%r7];
	cvta.to.global.u64 	%rd7, %rd2;
	mul.wide.s32 	%rd8, %r4, 4;
	add.s64 	%rd9, %rd7, %rd8;
	st.global.u32 	[%rd9], %r22;
$L__BB0_9:
	add.s32 	%r23, %r3, -1;
	setp.ne.s32 	%p6, %r1, %r23;
	@%p6 bra 	$L__BB0_11;
	ld.shared.u32 	%r24, [%r7];
	cvta.to.global.u64 	%rd10, %rd3;
	mul.wide.u32 	%rd11, %r2, 4;
	add.s64 	%rd12, %rd10, %rd11;
	st.global.u32 	[%rd12], %r24;
$L__BB0_11:
	ret;

}
	// .globl	_Z14scan_block_sumPii
.visible .entry _Z14scan_block_sumPii(
	.param .u64 .ptr .align 1 _Z14scan_block_sumPii_param_0,
	.param .u32 _Z14scan_block_sumPii_param_1
)
{
	.reg .pred 	%p<6>;
	.reg .b32 	%r<26>;
	.reg .b64 	%rd<5>;

	ld.param.u64 	%rd2, [_Z14scan_block_sumPii_param_0];
	ld.param.u32 	%r10, [_Z14scan_block_sumPii_param_1];
	cvta.to.global.u64 	%rd3, %rd2;
	mov.u32 	%r1, %tid.x;
	setp.ge.s32 	%p1, %r1, %r10;
	mul.wide.u32 	%rd4, %r1, 4;
	add.s64 	%rd1, %rd3, %rd4;
	mov.b32 	%r23, 0;
	@%p1 bra 	$L__BB1_2;
	ld.global.u32 	%r23, [%rd1];
$L__BB1_2:
	shl.b32 	%r12, %r1, 2;
	mov.u32 	%r13, sdata_aux;
	add.s32 	%r4, %r13, %r12;
	st.shared.u32 	[%r4], %r23;
	bar.sync 	0;
	mov.u32 	%r5, %ntid.x;
	setp.lt.u32 	%p2, %r5, 2;
	@%p2 bra 	$L__BB1_7;
	mov.b32 	%r24, 1;
$L__BB1_4:
	setp.lt.u32 	%p3, %r1, %r24;
	mov.b32 	%r25, 0;
	@%p3 bra 	$L__BB1_6;
	sub.s32 	%r16, %r1, %r24;
	shl.b32 	%r17, %r16, 2;
	add.s32 	%r19, %r13, %r17;
	ld.shared.u32 	%r25, [%r19];
$L__BB1_6:
	bar.sync 	0;
	ld.shared.u32 	%r20, [%r4];
	add.s32 	%r21, %r20, %r25;
	st.shared.u32 	[%r4], %r21;
	bar.sync 	0;
	shl.b32 	%r24, %r24, 1;
	setp.lt.u32 	%p4, %r24, %r5;
	@%p4 bra 	$L__BB1_4;
$L__BB1_7:
	setp.ge.s32 	%p5, %r1, %r10;
	@%p5 bra 	$L__BB1_9;
	ld.shared.u32 	%r22, [%r4];
	st.global.u32 	[%rd1], %r22;
$L__BB1_9:
	ret;

}
	// .globl	_Z11add_offsetsPiS_i
.visible .entry _Z11add_offsetsPiS_i(
	.param .u64 .ptr .align 1 _Z11add_offsetsPiS_i_param_0,
	.param .u64 .ptr .align 1 _Z11add_offsetsPiS_i_param_1,
	.param .u32 _Z11add_offsetsPiS_i_param_2
)
{
	.reg .pred 	%p<4>;
	.reg .b32 	%r<10>;
	.reg .b64 	%rd<9>;

	ld.param.u64 	%rd1, [_Z11add_offsetsPiS_i_param_0];
	ld.param.u64 	%rd2, [_Z11add_offsetsPiS_i_param_1];
	ld.param.u32 	%r3, [_Z11add_offsetsPiS_i_param_2];
	mov.u32 	%r1, %ctaid.x;
	mov.u32 	%r4, %ntid.x;
	mov.u32 	%r5, %tid.x;
	mad.lo.s32 	%r2, %r1, %r4, %r5;
	setp.eq.s32 	%p1, %r1, 0;
	setp.ge.s32 	%p2, %r2, %r3;
	or.pred  	%p3, %p1, %p2;
	@%p3 bra 	$L__BB2_2;
	cvta.to.global.u64 	%rd3, %rd2;
	cvta.to.global.u64 	%rd4, %rd1;
	add.s32 	%r6, %r1, -1;
	mul.wide.u32 	%rd5, %r6, 4;
	add.s64 	%rd6, %rd3, %rd5;
	ld.global.u32 	%r7, [%rd6];
	mul.wide.s32 	%rd7, %r2, 4;
	add.s64 	%rd8, %rd4, %rd7;
	ld.global.u32 	%r8, [%rd8];
	add.s32 	%r9, %r8, %r7;
	st.global.u32 	[%rd8], %r9;
$L__BB2_2:
	ret;

}


// ===== COMPILED SASS (sm_100) =====

	.target	sm_100

	.elftype	@"ET_EXEC"


//--------------------- .note.nv.tkinfo           --------------------------
	.section	.note.nv.tkinfo,"",@"SHT_NOTE"
	.sectionflags	@"SHF_NOTE_NV_TKINFO"
	.tkinfo
        /*0018*/ 	.word	0x00000002
        /*0030*/ 	.string	""
        /*0030*/ 	.string	"ptxas"
        /*0030*/ 	.string	"Cuda compilation tools, release 13.0, V13.0.88"
        /*0030*/ 	.string	"Build cuda_13.0.r13.0/compiler.36424714_0"
        /*0030*/ 	.string	"-arch sm_100 -m 64 "



//--------------------- .note.nv.cuinfo           --------------------------
	.section	.note.nv.cuinfo,"",@"SHT_NOTE"
	.sectionflags	@"SHF_NOTE_NV_CUINFO"
        /*0018*/ 	.short	0x0002
        /*001a*/ 	.short	0x0064
        /*001c*/ 	.short	0x0082
	.zero		2


//--------------------- .nv.info                  --------------------------
	.section	.nv.info,"",@"SHT_CUDA_INFO"
	.align	4


	//----- nvinfo : EIATTR_REGCOUNT
	.align		4
        /*0000*/ 	.byte	0x04, 0x2f
        /*0002*/ 	.short	(.L_1 - .L_0)
	.align		4
.L_0:
        /*0004*/ 	.word	index@(_Z10local_scanPKiPiS1_i)
        /*0008*/ 	.word	0x0000000e


	//----- nvinfo : EIATTR_FRAME_SIZE
	.align		4
.L_1:
        /*000c*/ 	.byte	0x04, 0x11
        /*000e*/ 	.short	(.L_3 - .L_2)
	.align		4
.L_2:
        /*0010*/ 	.word	index@(_Z10local_scanPKiPiS1_i)
        /*0014*/ 	.word	0x00000000


	//----- nvinfo : EIATTR_REGCOUNT
	.align		4
.L_3:
        /*0018*/ 	.byte	0x04, 0x2f
        /*001a*/ 	.short	(.L_5 - .L_4)
	.align		4
.L_4:
        /*001c*/ 	.word	index@(_Z14scan_block_sumPii)
        /*0020*/ 	.word	0x0000000c


	//----- nvinfo : EIATTR_FRAME_SIZE
	.align		4
.L_5:
        /*0024*/ 	.byte	0x04, 0x11
        /*0026*/ 	.short	(.L_7 - .L_6)
	.align		4
.L_6:
        /*0028*/ 	.word	index@(_Z14scan_block_sumPii)
        /*002c*/ 	.word	0x00000000


	//----- nvinfo : EIATTR_REGCOUNT
	.align		4
.L_7:
        /*0030*/ 	.byte	0x04, 0x2f
        /*0032*/ 	.short	(.L_9 - .L_8)
	.align		4
.L_8:
        /*0034*/ 	.word	index@(_Z11add_offsetsPiS_i)
        /*0038*/ 	.word	0x0000000c


	//----- nvinfo : EIATTR_FRAME_SIZE
	.align		4
.L_9:
        /*003c*/ 	.byte	0x04, 0x11
        /*003e*/ 	.short	(.L_11 - .L_10)
	.align		4
.L_10:
        /*0040*/ 	.word	index@(_Z11add_offsetsPiS_i)
        /*0044*/ 	.word	0x00000000


	//----- nvinfo : EIATTR_MIN_STACK_SIZE
	.align		4
.L_11:
        /*0048*/ 	.byte	0x04, 0x12
        /*004a*/ 	.short	(.L_13 - .L_12)
	.align		4
.L_12:
        /*004c*/ 	.word	index@(_Z11add_offsetsPiS_i)
        /*0050*/ 	.word	0x00000000


	//----- nvinfo : EIATTR_MIN_STACK_SIZE
	.align		4
.L_13:
        /*0054*/ 	.byte	0x04, 0x12
        /*0056*/ 	.short	(.L_15 - .L_14)
	.align		4
.L_14:
        /*0058*/ 	.word	index@(_Z14scan_block_sumPii)
        /*005c*/ 	.word	0x00000000


	//----- nvinfo : EIATTR_MIN_STACK_SIZE
	.align		4
.L_15:
        /*0060*/ 	.byte	0x04, 0x12
        /*0062*/ 	.short	(.L_17 - .L_16)
	.align		4
.L_16:
        /*0064*/ 	.word	index@(_Z10local_scanPKiPiS1_i)
        /*0068*/ 	.word	0x00000000
.L_17:


//--------------------- .nv.compat                --------------------------
	.section	.nv.compat,"",@"SHT_CUDA_COMPAT_INFO"
	.align	4
        /*0000*/ 	.byte	0x02, 0x09, 0x00, 0x00, 0x02, 0x02, 0x01, 0x00, 0x02, 0x05, 0x05, 0x00, 0x03, 0x07, 0x01, 0x01
        /*0010*/ 	.byte	0x02, 0x03, 0x00, 0x00, 0x02, 0x06, 0x01, 0x00, 0x04, 0x0b, 0x08, 0x00, 0x09, 0x00, 0x00, 0x00
        /*0020*/ 	.byte	0x00, 0x00, 0x00, 0x00


//--------------------- .nv.info._Z11add_offsetsPiS_i --------------------------
	.section	.nv.info._Z11add_offsetsPiS_i,"",@"SHT_CUDA_INFO"
	.sectionflags	@""
	.align	4


	//----- nvinfo : EIATTR_CUDA_API_VERSION
	.align		4
        /*0000*/ 	.byte	0x04, 0x37
        /*0002*/ 	.short	(.L_19 - .L_18)
.L_18:
        /*0004*/ 	.word	0x00000082


	//----- nvinfo : EIATTR_KPARAM_INFO
	.align		4
.L_19:
        /*0008*/ 	.byte	0x04, 0x17
        /*000a*/ 	.short	(.L_21 - .L_20)
.L_20:
        /*000c*/ 	.word	0x00000000
        /*0010*/ 	.short	0x0002
        /*0012*/ 	.short	0x0010
        /*0014*/ 	.byte	0x00, 0xf0, 0x11, 0x00


	//----- nvinfo : EIATTR_KPARAM_INFO
	.align		4
.L_21:
        /*0018*/ 	.byte	0x04, 0x17
        /*001a*/ 	.short	(.L_23 - .L_22)
.L_22:
        /*001c*/ 	.word	0x00000000
        /*0020*/ 	.short	0x0001
        /*0022*/ 	.short	0x0008
        /*0024*/ 	.byte	0x00, 0xf5, 0x21, 0x00


	//----- nvinfo : EIATTR_KPARAM_INFO
	.align		4
.L_23:
        /*0028*/ 	.byte	0x04, 0x17
        /*002a*/ 	.short	(.L_25 - .L_24)
.L_24:
        /*002c*/ 	.word	0x00000000
        /*0030*/ 	.short	0x0000
        /*0032*/ 	.short	0x0000
        /*0034*/ 	.byte	0x00, 0xf5, 0x21, 0x00


	//----- nvinfo : EIATTR_SPARSE_MMA_MASK
	.align		4
.L_25:
        /*0038*/ 	.byte	0x03, 0x50
        /*003a*/ 	.short	0x0000


	//----- nvinfo : EIATTR_MAXREG_COUNT
	.align		4
        /*003c*/ 	.byte	0x03, 0x1b
        /*003e*/ 	.short	0x00ff


	//----- nvinfo : EIATTR_MERCURY_ISA_VERSION
	.align		4
        /*0040*/ 	.byte	0x03, 0x5f
        /*0042*/ 	.short	0x0101


	//----- nvinfo : EIATTR_VRC_CTA_INIT_COUNT
	.align		4
        /*0044*/ 	.byte	0x02, 0x4a
	.zero		1
	.zero		1


	//----- nvinfo : EIATTR_EXIT_INSTR_OFFSETS
	.align		4
        /*0048*/ 	.byte	0x04, 0x1c
        /*004a*/ 	.short	(.L_27 - .L_26)


	//   ....[0]....
.L_26:
        /*004c*/ 	.word	0x00000080


	//   ....[1]....
        /*0050*/ 	.word	0x00000130


	//----- nvinfo : EIATTR_CBANK_PARAM_SIZE
	.align		4
.L_27:
        /*0054*/ 	.byte	0x03, 0x19
        /*0056*/ 	.short	0x0014


	//----- nvinfo : EIATTR_PARAM_CBANK
	.align		4
        /*0058*/ 	.byte	0x04, 0x0a
        /*005a*/ 	.short	(.L_29 - .L_28)
	.align		4
.L_28:
        /*005c*/ 	.word	index@(.nv.constant0._Z11add_offsetsPiS_i)
        /*0060*/ 	.short	0x0380
        /*0062*/ 	.short	0x0014


	//----- nvinfo : EIATTR_SW_WAR
	.align		4
.L_29:
        /*0064*/ 	.byte	0x04, 0x36
        /*0066*/ 	.short	(.L_31 - .L_30)
.L_30:
        /*0068*/ 	.word	0x00000008
.L_31:


//--------------------- .nv.info._Z14scan_block_sumPii --------------------------
	.section	.nv.info._Z14scan_block_sumPii,"",@"SHT_CUDA_INFO"
	.sectionflags	@""
	.align	4


	//----- nvinfo : EIATTR_CUDA_API_VERSION
	.align		4
        /*0000*/ 	.byte	0x04, 0x37
        /*0002*/ 	.short	(.L_33 - .L_32)
.L_32:
        /*0004*/ 	.word	0x00000082


	//----- nvinfo : EIATTR_KPARAM_INFO
	.align		4
.L_33:
        /*0008*/ 	.byte	0x04, 0x17
        /*000a*/ 	.short	(.L_35 - .L_34)
.L_34:
        /*000c*/ 	.word	0x00000000
        /*0010*/ 	.short	0x0001
        /*0012*/ 	.short	0x0008
        /*0014*/ 	.byte	0x00, 0xf0, 0x11, 0x00


	//----- nvinfo : EIATTR_KPARAM_INFO
	.align		4
.L_35:
        /*0018*/ 	.byte	0x04, 0x17
        /*001a*/ 	.short	(.L_37 - .L_36)
.L_36:
        /*001c*/ 	.word	0x00000000
        /*0020*/ 	.short	0x0000
        /*0022*/ 	.short	0x0000
        /*0024*/ 	.byte	0x00, 0xf5, 0x21, 0x00


	//----- nvinfo : EIATTR_SPARSE_MMA_MASK
	.align		4
.L_37:
        /*0028*/ 	.byte	0x03, 0x50
        /*002a*/ 	.short	0x0000


	//----- nvinfo : EIATTR_MAXREG_COUNT
	.align		4
        /*002c*/ 	.byte	0x03, 0x1b
        /*002e*/ 	.short	0x00ff


	//----- nvinfo : EIATTR_NUM_BARRIERS
	.align		4
        /*0030*/ 	.byte	0x02, 0x4c
        /*0032*/ 	.byte	0x01
	.zero		1


	//----- nvinfo : EIATTR_MERCURY_ISA_VERSION
	.align		4
        /*0034*/ 	.byte	0x03, 0x5f
        /*0036*/ 	.short	0x0101


	//----- nvinfo : EIATTR_VRC_CTA_INIT_COUNT
	.align		4
        /*0038*/ 	.byte	0x02, 0x4a
	.zero		1
	.zero		1


	//----- nvinfo : EIATTR_EXIT_INSTR_OFFSETS
	.align		4
        /*003c*/ 	.byte	0x04, 0x1c
        /*003e*/ 	.short	(.L_39 - .L_38)


	//   ....[0]....
.L_38:
        /*0040*/ 	.word	0x00000220


	//   ....[1]....
        /*0044*/ 	.word	0x00000250


	//----- nvinfo : EIATTR_CBANK_PARAM_SIZE
	.align		4
.L_39:
        /*0048*/ 	.byte	0x03, 0x19
        /*004a*/ 	.short	0x000c


	//----- nvinfo : EIATTR_PARAM_CBANK
	.align		4
        /*004c*/ 	.byte	0x04, 0x0a
        /*004e*/ 	.short	(.L_41 - .L_40)
	.align		4
.L_40:
        /*0050*/ 	.word	index@(.nv.constant0._Z14scan_block_sumPii)
        /*0054*/ 	.short	0x0380
        /*0056*/ 	.short	0x000c


	//----- nvinfo : EIATTR_SW_WAR
	.align		4
.L_41:
        /*0058*/ 	.byte	0x04, 0x36
        /*005a*/ 	.short	(.L_43 - .L_42)
.L_42:
        /*005c*/ 	.word	0x00000008
.L_43:


//--------------------- .nv.info._Z10local_scanPKiPiS1_i --------------------------
	.section	.nv.info._Z10local_scanPKiPiS1_i,"",@"SHT_CUDA_INFO"
	.sectionflags	@""
	.align	4


	//----- nvinfo : EIATTR_CUDA_API_VERSION
	.align		4
        /*0000*/ 	.byte	0x04, 0x37
        /*0002*/ 	.short	(.L_45 - .L_44)
.L_44:
        /*0004*/ 	.word	0x00000082


	//----- nvinfo : EIATTR_KPARAM_INFO
	.align		4
.L_45:
        /*0008*/ 	.byte	0x04, 0x17
        /*000a*/ 	.short	(.L_47 - .L_46)
.L_46:
        /*000c*/ 	.word	0x00000000
        /*0010*/ 	.short	0x0003
        /*0012*/ 	.short	0x0018
        /*0014*/ 	.byte	0x00, 0xf0, 0x11, 0x00


	//----- nvinfo : EIATTR_KPARAM_INFO
	.align		4
.L_47:
        /*0018*/ 	.byte	0x04, 0x17
        /*001a*/ 	.short	(.L_49 - .L_48)
.L_48:
        /*001c*/ 	.word	0x00000000
        /*0020*/ 	.short	0x0002
        /*0022*/ 	.short	0x0010
        /*0024*/ 	.byte	0x00, 0xf5, 0x21, 0x00


	//----- nvinfo : EIATTR_KPARAM_INFO
	.align		4
.L_49:
        /*0028*/ 	.byte	0x04, 0x17
        /*002a*/ 	.short	(.L_51 - .L_50)
.L_50:
        /*002c*/ 	.word	0x00000000
        /*0030*/ 	.short	0x0001
        /*0032*/ 	.short	0x0008
        /*0034*/ 	.byte	0x00, 0xf5, 0x21, 0x00


	//----- nvinfo : EIATTR_KPARAM_INFO
	.align		4
.L_51:
        /*0038*/ 	.byte	0x04, 0x17
        /*003a*/ 	.short	(.L_53 - .L_52)
.L_52:
        /*003c*/ 	.word	0x00000000
        /*0040*/ 	.short	0x0000
        /*0042*/ 	.short	0x0000
        /*0044*/ 	.byte	0x00, 0xf5, 0x21, 0x00


	//----- nvinfo : EIATTR_SPARSE_MMA_MASK
	.align		4
.L_53:
        /*0048*/ 	.byte	0x03, 0x50
        /*004a*/ 	.short	0x0000


	//----- nvinfo : EIATTR_MAXREG_COUNT
	.align		4
        /*004c*/ 	.byte	0x03, 0x1b
        /*004e*/ 	.short	0x00ff


	//----- nvinfo : EIATTR_NUM_BARRIERS
	.align		4
        /*0050*/ 	.byte	0x02, 0x4c
        /*0052*/ 	.byte	0x01
	.zero		1


	//----- nvinfo : EIATTR_MERCURY_ISA_VERSION
	.align		4
        /*0054*/ 	.byte	0x03, 0x5f
        /*0056*/ 	.short	0x0101


	//----- nvinfo : EIATTR_VRC_CTA_INIT_COUNT
	.align		4
        /*0058*/ 	.byte	0x02, 0x4a
	.zero		1
	.zero		1


	//----- nvinfo : EIATTR_EXIT_INSTR_OFFSETS
	.align		4
        /*005c*/ 	.byte	0x04, 0x1c
        /*005e*/ 	.short	(.L_55 - .L_54)


	//   ....[0]....
.L_54:
        /*0060*/ 	.word	0x000002d0


	//   ....[1]....
        /*0064*/ 	.word	0x00000320


	//----- nvinfo : EIATTR_CBANK_PARAM_SIZE
	.align		4
.L_55:
        /*0068*/ 	.byte	0x03, 0x19
        /*006a*/ 	.short	0x001c


	//----- nvinfo : EIATTR_PARAM_CBANK
	.align		4
        /*006c*/ 	.byte	0x04, 0x0a
        /*006e*/ 	.short	(.L_57 - .L_56)
	.align		4
.L_56:
        /*0070*/ 	.word	index@(.nv.constant0._Z10local_scanPKiPiS1_i)
        /*0074*/ 	.short	0x0380
        /*0076*/ 	.short	0x001c


	//----- nvinfo : EIATTR_SW_WAR
	.align		4
.L_57:
        /*0078*/ 	.byte	0x04, 0x36
        /*007a*/ 	.short	(.L_59 - .L_58)
.L_58:
        /*007c*/ 	.word	0x00000008
.L_59:


//--------------------- .nv.callgraph             --------------------------
	.section	.nv.callgraph,"",@"SHT_CUDA_CALLGRAPH"
	.align	4
	.sectionentsize	8
	.align		4
        /*0000*/ 	.word	0x00000000
	.align		4
        /*0004*/ 	.word	0xffffffff
	.align		4
        /*0008*/ 	.word	0x00000000
	.align		4
        /*000c*/ 	.word	0xfffffffe
	.align		4
        /*0010*/ 	.word	0x00000000
	.align		4
        /*0014*/ 	.word	0xfffffffd
	.align		4
        /*0018*/ 	.word	0x00000000
	.align		4
        /*001c*/ 	.word	0xfffffffc


//--------------------- .text._Z11add_offsetsPiS_i --------------------------
	.section	.text._Z11add_offsetsPiS_i,"ax",@progbits
	.align	128
        .global         _Z11add_offsetsPiS_i
        .type           _Z11add_offsetsPiS_i,@function
        .size           _Z11add_offsetsPiS_i,(.L_x_7 - _Z11add_offsetsPiS_i)
        .other          _Z11add_offsetsPiS_i,@"STO_CUDA_ENTRY STV_DEFAULT"
_Z11add_offsetsPiS_i:
.text._Z11add_offsetsPiS_i:
[----:B------:R-:W-:Y:S01]  /*0000*/  LDC R1, c[0x0][0x37c] ;  /* 0x0000df00ff017b82 */ /* 0x000fe20000000800 */
[----:B------:R-:W0:Y:S01]  /*0010*/  S2R R9, SR_CTAID.X ;  /* 0x0000000000097919 */ /* 0x000e220000002500 */
[----:B------:R-:W0:Y:S01]  /*0020*/  LDCU UR4, c[0x0][0x360] ;  /* 0x00006c00ff0477ac */ /* 0x000e220008000800 */
[----:B------:R-:W0:Y:S01]  /*0030*/  S2R R0, SR_TID.X ;  /* 0x0000000000007919 */ /* 0x000e220000002100 */
[----:B------:R-:W1:Y:S01]  /*0040*/  LDCU UR5, c[0x0][0x390] ;  /* 0x00007200ff0577ac */ /* 0x000e620008000800 */
[----:B0-----:R-:W-:-:S05]  /*0050*/  IMAD R7, R9, UR4, R0 ;  /* 0x0000000409077c24 */ /* 0x001fca000f8e0200 */
[----:B-1----:R-:W-:-:S04]  /*0060*/  ISETP.GE.AND P0, PT, R7, UR5, PT ;  /* 0x0000000507007c0c */ /* 0x002fc8000bf06270 */
[----:B------:R-:W-:-:S13]  /*0070*/  ISETP.EQ.OR P0, PT, R9, RZ, P0 ;  /* 0x000000ff0900720c */ /* 0x000fda0000702670 */
[----:B------:R-:W-:Y:S05]  /*0080*/  @P0 EXIT ;  /* 0x000000000000094d */ /* 0x000fea0003800000 */
[----:B------:R-:W0:Y:S01]  /*0090*/  LDC.64 R2, c[0x0][0x388] ;  /* 0x0000e200ff027b82 */ /* 0x000e220000000a00 */
[----:B------:R-:W1:Y:S01]  /*00a0*/  LDCU.64 UR4, c[0x0][0x358] ;  /* 0x00006b00ff0477ac */ /* 0x000e620008000a00 */
[----:B------:R-:W-:-:S06]  /*00b0*/  IADD3 R9, PT, PT, R9, -0x1, RZ ;  /* 0xffffffff09097810 */ /* 0x000fcc0007ffe0ff */
[----:B------:R-:W2:Y:S01]  /*00c0*/  LDC.64 R4, c[0x0][0x380] ;  /* 0x0000e000ff047b82 */ /* 0x000ea20000000a00 */
[----:B0-----:R-:W-:-:S06]  /*00d0*/  IMAD.WIDE.U32 R2, R9, 0x4, R2 ;  /* 0x0000000409027825 */ /* 0x001fcc00078e0002 */
[----:B-1----:R-:W3:Y:S01]  /*00e0*/  LDG.E R2, desc[UR4][R2.64] ;  /* 0x0000000402027981 */ /* 0x002ee2000c1e1900 */
[----:B--2---:R-:W-:-:S05]  /*00f0*/  IMAD.WIDE R4, R7, 0x4, R4 ;  /* 0x0000000407047825 */ /* 0x004fca00078e0204 */
[----:B------:R-:W3:Y:S02]  /*0100*/  LDG.E R7, desc[UR4][R4.64] ;  /* 0x0000000404077981 */ /* 0x000ee4000c1e1900 */
[----:B---3--:R-:W-:-:S05]  /*0110*/  IADD3 R7, PT, PT, R2, R7, RZ ;  /* 0x0000000702077210 */ /* 0x008fca0007ffe0ff */
[----:B------:R-:W-:Y:S01]  /*0120*/  STG.E desc[UR4][R4.64], R7 ;  /* 0x0000000704007986 */ /* 0x000fe2000c101904 */
[----:B------:R-:W-:Y:S05]  /*0130*/  EXIT ;  /* 0x000000000000794d */ /* 0x000fea0003800000 */
.L_x_0:
[----:B------:R-:W-:-:S00]  /*0140*/  BRA `(.L_x_0) ;  /* 0xfffffffc00fc7947 */ /* 0x000fc0000383ffff */
[----:B------:R-:W-:-:S00]  /*0150*/  NOP ;  /* 0x0000000000007918 */ /* 0x000fc00000000000 */
        /* <DEDUP_REMOVED lines=10> */
.L_x_7:


//--------------------- .text._Z14scan_block_sumPii --------------------------
	.section	.text._Z14scan_block_sumPii,"ax",@progbits
	.align	128
        .global         _Z14scan_block_sumPii
        .type           _Z14scan_block_sumPii,@function
        .size           _Z14scan_block_sumPii,(.L_x_8 - _Z14scan_block_sumPii)
        .other          _Z14scan_block_sumPii,@"STO_CUDA_ENTRY STV_DEFAULT"
_Z14scan_block_sumPii:
.text._Z14scan_block_sumPii:
[----:B------:R-:W-:Y:S01]  /*0000*/  LDC R1, c[0x0][0x37c] ;  /* 0x0000df00ff017b82 */ /* 0x000fe20000000800 */
[----:B------:R-:W0:Y:S01]  /*0010*/  S2R R9, SR_TID.X ;  /* 0x0000000000097919 */ /* 0x000e220000002100 */
[----:B------:R-:W0:Y:S06]  /*0020*/  LDCU UR4, c[0x0][0x388] ;  /* 0x00007100ff0477ac */ /* 0x000e2c0008000800 */
[----:B------:R-:W1:Y:S01]  /*0030*/  LDC.64 R2, c[0x0][0x380] ;  /* 0x0000e000ff027b82 */ /* 0x000e620000000a00 */
[----:B------:R-:W-:Y:S01]  /*0040*/  IMAD.MOV.U32 R0, RZ, RZ, RZ ;  /* 0x000000ffff007224 */ /* 0x000fe200078e00ff */
[----:B------:R-:W2:Y:S01]  /*0050*/  LDCU.64 UR6, c[0x0][0x358] ;  /* 0x00006b00ff0677ac */ /* 0x000ea20008000a00 */
[C---:B0-----:R-:W-:Y:S01]  /*0060*/  ISETP.GE.AND P0, PT, R9.reuse, UR4, PT ;  /* 0x0000000409007c0c */ /* 0x041fe2000bf06270 */
[----:B-1----:R-:W-:-:S12]  /*0070*/  IMAD.WIDE.U32 R2, R9, 0x4, R2 ;  /* 0x0000000409027825 */ /* 0x002fd800078e0002 */
[----:B--2---:R-:W2:Y:S01]  /*0080*/  @!P0 LDG.E R0, desc[UR6][R2.64] ;  /* 0x0000000602008981 */ /* 0x004ea2000c1e1900 */
[----:B------:R-:W0:Y:S01]  /*0090*/  S2UR UR5, SR_CgaCtaId ;  /* 0x00000000000579c3 */ /* 0x000e220000008800 */
[----:B------:R-:W-:Y:S01]  /*00a0*/  UMOV UR4, 0x400 ;  /* 0x0000040000047882 */ /* 0x000fe20000000000 */
[----:B------:R-:W1:Y:S02]  /*00b0*/  LDCU UR8, c[0x0][0x360] ;  /* 0x00006c00ff0877ac */ /* 0x000e640008000800 */
[----:B-1----:R-:W-:Y:S02]  /*00c0*/  UISETP.GE.U32.AND UP0, UPT, UR8, 0x2, UPT ;  /* 0x000000020800788c */ /* 0x002fe4000bf06070 */
[----:B0-----:R-:W-:-:S06]  /*00d0*/  ULEA UR4, UR5, UR4, 0x18 ;  /* 0x0000000405047291 */ /* 0x001fcc000f8ec0ff */
[----:B------:R-:W-:-:S05]  /*00e0*/  LEA R5, R9, UR4, 0x2 ;  /* 0x0000000409057c11 */ /* 0x000fca000f8e10ff */
[----:B--2---:R0:W-:Y:S01]  /*00f0*/  STS [R5], R0 ;  /* 0x0000000005007388 */ /* 0x0041e20000000800 */
[----:B------:R-:W-:Y:S06]  /*0100*/  BAR.SYNC.DEFER_BLOCKING 0x0 ;  /* 0x0000000000007b1d */ /* 0x000fec0000010000 */
[----:B------:R-:W-:Y:S05]  /*0110*/  BRA.U !UP0, `(.L_x_1) ;  /* 0x0000000108387547 */ /* 0x000fea000b800000 */
[----:B------:R-:W-:-:S05]  /*0120*/  UMOV UR5, 0x1 ;  /* 0x0000000100057882 */ /* 0x000fca0000000000 */
.L_x_2:
[----:B------:R-:W-:Y:S01]  /*0130*/  ISETP.GE.U32.AND P0, PT, R9, UR5, PT ;  /* 0x0000000509007c0c */ /* 0x000fe2000bf06070 */
[----:B01----:R-:W-:-:S12]  /*0140*/  IMAD.MOV.U32 R0, RZ, RZ, RZ ;  /* 0x000000ffff007224 */ /* 0x003fd800078e00ff */
[----:B------:R-:W-:Y:S01]  /*0150*/  @P0 VIADD R4, R9, -UR5 ;  /* 0x8000000509040c36 */ /* 0x000fe20008000000 */
[----:B------:R-:W-:-:S04]  /*0160*/  USHF.L.U32 UR5, UR5, 0x1, URZ ;  /* 0x0000000105057899 */ /* 0x000fc800080006ff */
[----:B------:R-:W-:Y:S01]  /*0170*/  @P0 LEA R4, R4, UR4, 0x2 ;  /* 0x0000000404040c11 */ /* 0x000fe2000f8e10ff */
[----:B------:R-:W-:-:S04]  /*0180*/  UISETP.GE.U32.AND UP0, UPT, UR5, UR8, UPT ;  /* 0x000000080500728c */ /* 0x000fc8000bf06070 */
[----:B------:R-:W-:Y:S01]  /*0190*/  @P0 LDS R0, [R4] ;  /* 0x0000000004000984 */ /* 0x000fe20000000800 */
[----:B------:R-:W-:Y:S06]  /*01a0*/  BAR.SYNC.DEFER_BLOCKING 0x0 ;  /* 0x0000000000007b1d */ /* 0x000fec0000010000 */
[----:B------:R-:W0:Y:S02]  /*01b0*/  LDS R7, [R5] ;  /* 0x0000000005077984 */ /* 0x000e240000000800 */
[----:B0-----:R-:W-:-:S05]  /*01c0*/  IMAD.IADD R0, R7, 0x1, R0 ;  /* 0x0000000107007824 */ /* 0x001fca00078e0200 */
[----:B------:R1:W-:Y:S01]  /*01d0*/  STS [R5], R0 ;  /* 0x0000000005007388 */ /* 0x0003e20000000800 */
[----:B------:R-:W-:Y:S06]  /*01e0*/  BAR.SYNC.DEFER_BLOCKING 0x0 ;  /* 0x0000000000007b1d */ /* 0x000fec0000010000 */
[----:B------:R-:W-:Y:S05]  /*01f0*/  BRA.U !UP0, `(.L_x_2) ;  /* 0xfffffffd08cc7547 */ /* 0x000fea000b83ffff */
.L_x_1:
[----:B------:R-:W2:Y:S02]  /*0200*/  LDCU UR4, c[0x0][0x388] ;  /* 0x00007100ff0477ac */ /* 0x000ea40008000800 */
[----:B--2---:R-:W-:-:S13]  /*0210*/  ISETP.GE.AND P0, PT, R9, UR4, PT ;  /* 0x0000000409007c0c */ /* 0x004fda000bf06270 */
[----:B------:R-:W-:Y:S05]  /*0220*/  @P0 EXIT ;  /* 0x000000000000094d */ /* 0x000fea0003800000 */
[----:B01----:R-:W0:Y:S04]  /*0230*/  LDS R5, [R5] ;  /* 0x0000000005057984 */ /* 0x003e280000000800 */
[----:B0-----:R-:W-:Y:S01]  /*0240*/  STG.E desc[UR6][R2.64], R5 ;  /* 0x0000000502007986 */ /* 0x001fe2000c101906 */
[----:B------:R-:W-:Y:S05]  /*0250*/  EXIT ;  /* 0x000000000000794d */ /* 0x000fea0003800000 */
.L_x_3:
        /* <DEDUP_REMOVED lines=10> */
.L_x_8:


//--------------------- .text._Z10local_scanPKiPiS1_i --------------------------
	.section	.text._Z10local_scanPKiPiS1_i,"ax",@progbits
	.align	128
        .global         _Z10local_scanPKiPiS1_i
        .type           _Z10local_scanPKiPiS1_i,@function
        .size           _Z10local_scanPKiPiS1_i,(.L_x_9 - _Z10local_scanPKiPiS1_i)
        .other          _Z10local_scanPKiPiS1_i,@"STO_CUDA_ENTRY STV_DEFAULT"
_Z10local_scanPKiPiS1_i:
.text._Z10local_scanPKiPiS1_i:
[----:B------:R-:W-:Y:S01]  /*0000*/  LDC R1, c[0x0][0x37c] ;  /* 0x0000df00ff017b82 */ /* 0x000fe20000000800 */
[----:B------:R-:W0:Y:S01]  /*0010*/  S2R R4, SR_TID.X ;  /* 0x0000000000047919 */ /* 0x000e220000002100 */
[----:B------:R-:W0:Y:S01]  /*0020*/  LDCU UR6, c[0x0][0x360] ;  /* 0x00006c00ff0677ac */ /* 0x000e220008000800 */
[----:B------:R-:W-:Y:S01]  /*0030*/  IMAD.MOV.U32 R0, RZ, RZ, RZ ;  /* 0x000000ffff007224 */ /* 0x000fe200078e00ff */
[----:B------:R-:W0:Y:S01]  /*0040*/  S2R R11, SR_CTAID.X ;  /* 0x00000000000b7919 */ /* 0x000e220000002500 */
[----:B------:R-:W1:Y:S01]  /*0050*/  LDCU UR4, c[0x0][0x398] ;  /* 0x00007300ff0477ac */ /* 0x000e620008000800 */
[----:B------:R-:W2:Y:S01]  /*0060*/  LDCU.64 UR8, c[0x0][0x358] ;  /* 0x00006b00ff0877ac */ /* 0x000ea20008000a00 */
[----:B0-----:R-:W-:-:S05]  /*0070*/  IMAD R5, R11, UR6, R4 ;  /* 0x000000060b057c24 */ /* 0x001fca000f8e0204 */
[----:B-1----:R-:W-:-:S13]  /*0080*/  ISETP.GE.AND P0, PT, R5, UR4, PT ;  /* 0x0000000405007c0c */ /* 0x002fda000bf06270 */
[----:B------:R-:W0:Y:S02]  /*0090*/  @!P0 LDC.64 R2, c[0x0][0x380] ;  /* 0x0000e000ff028b82 */ /* 0x000e240000000a00 */
[----:B0-----:R-:W-:-:S05]  /*00a0*/  @!P0 IMAD.WIDE R2, R5, 0x4, R2 ;  /* 0x0000000405028825 */ /* 0x001fca00078e0202 */
[----:B--2---:R-:W2:Y:S01]  /*00b0*/  @!P0 LDG.E.CONSTANT R0, desc[UR8][R2.64] ;  /* 0x0000000802008981 */ /* 0x004ea2000c1e9900 */
[----:B------:R-:W0:Y:S01]  /*00c0*/  S2UR UR5, SR_CgaCtaId ;  /* 0x00000000000579c3 */ /* 0x000e220000008800 */
[----:B------:R-:W-:Y:S01]  /*00d0*/  UMOV UR4, 0x400 ;  /* 0x0000040000047882 */ /* 0x000fe20000000000 */
[----:B------:R-:W-:Y:S02]  /*00e0*/  UISETP.GE.U32.AND UP0, UPT, UR6, 0x2, UPT ;  /* 0x000000020600788c */ /* 0x000fe4000bf06070 */
[----:B0-----:R-:W-:-:S06]  /*00f0*/  ULEA UR4, UR5, UR4, 0x18 ;  /* 0x0000000405047291 */ /* 0x001fcc000f8ec0ff */
[----:B------:R-:W-:-:S05]  /*0100*/  LEA R7, R4, UR4, 0x2 ;  /* 0x0000000404077c11 */ /* 0x000fca000f8e10ff */
[----:B--2---:R0:W-:Y:S01]  /*0110*/  STS [R7], R0 ;  /* 0x0000000007007388 */ /* 0x0041e20000000800 */
[----:B------:R-:W-:Y:S06]  /*0120*/  BAR.SYNC.DEFER_BLOCKING 0x0 ;  /* 0x0000000000007b1d */ /* 0x000fec0000010000 */
[----:B------:R-:W-:Y:S05]  /*0130*/  BRA.U !UP0, `(.L_x_4) ;  /* 0x0000000108447547 */ /* 0x000fea000b800000 */
[----:B------:R-:W-:-:S05]  /*0140*/  UMOV UR5, 0x1 ;  /* 0x0000000100057882 */ /* 0x000fca0000000000 */
.L_x_5:
[----:B------:R-:W-:-:S13]  /*0150*/  ISETP.GE.U32.AND P0, PT, R4, UR5, PT ;  /* 0x0000000504007c0c */ /* 0x000fda000bf06070 */
[----:B01----:R-:W-:Y:S01]  /*0160*/  @P0 VIADD R0, R4, -UR5 ;  /* 0x8000000504000c36 */ /* 0x003fe20008000000 */
[----:B------:R-:W-:-:S04]  /*0170*/  USHF.L.U32 UR5, UR5, 0x1, URZ ;  /* 0x0000000105057899 */ /* 0x000fc800080006ff */
[----:B------:R-:W-:Y:S01]  /*0180*/  @P0 LEA R2, R0, UR4, 0x2 ;  /* 0x0000000400020c11 */ /* 0x000fe2000f8e10ff */
[----:B------:R-:W-:Y:S01]  /*0190*/  IMAD.MOV.U32 R0, RZ, RZ, RZ ;  /* 0x000000ffff007224 */ /* 0x000fe200078e00ff */
[----:B------:R-:W-:-:S04]  /*01a0*/  UISETP.GE.U32.AND UP0, UPT, UR5, UR6, UPT ;  /* 0x000000060500728c */ /* 0x000fc8000bf06070 */
[----:B------:R-:W0:Y:S01]  /*01b0*/  @P0 LDS R2, [R2] ;  /* 0x0000000002020984 */ /* 0x000e220000000800 */
[----:B------:R-:W-:Y:S06]  /*01c0*/  BAR.SYNC.DEFER_BLOCKING 0x0 ;  /* 0x0000000000007b1d */ /* 0x000fec0000010000 */
[----:B------:R-:W1:Y:S01]  /*01d0*/  LDS R3, [R7] ;  /* 0x0000000007037984 */ /* 0x000e620000000800 */
[----:B0-----:R-:W-:Y:S02]  /*01e0*/  @P0 I2FP.F32.S32 R0, R2 ;  /* 0x0000000200000245 */ /* 0x001fe40000201400 */
[----:B-1----:R-:W-:-:S05]  /*01f0*/  I2FP.F32.S32 R3, R3 ;  /* 0x0000000300037245 */ /* 0x002fca0000201400 */
[----:B------:R-:W-:-:S06]  /*0200*/  FADD R0, R3, R0 ;  /* 0x0000000003007221 */ /* 0x000fcc0000000000 */
[----:B------:R-:W0:Y:S02]  /*0210*/  F2I.TRUNC.NTZ R0, R0 ;  /* 0x0000000000007305 */ /* 0x000e24000020f100 */
[----:B0-----:R1:W-:Y:S01]  /*0220*/  STS [R7], R0 ;  /* 0x0000000007007388 */ /* 0x0013e20000000800 */
[----:B------:R-:W-:Y:S06]  /*0230*/  BAR.SYNC.DEFER_BLOCKING 0x0 ;  /* 0x0000000000007b1d */ /* 0x000fec0000010000 */
[----:B------:R-:W-:Y:S05]  /*0240*/  BRA.U !UP0, `(.L_x_5) ;  /* 0xfffffffd08c07547 */ /* 0x000fea000b83ffff */
.L_x_4:
[----:B------:R-:W2:Y:S02]  /*0250*/  LDCU UR4, c[0x0][0x398] ;  /* 0x00007300ff0477ac */ /* 0x000ea40008000800 */
[----:B--2---:R-:W-:Y:S01]  /*0260*/  ISETP.GE.AND P1, PT, R5, UR4, PT ;  /* 0x0000000405007c0c */ /* 0x004fe2000bf26270 */
[----:B------:R-:W-:-:S06]  /*0270*/  UIADD3 UR4, UPT, UPT, UR6, -0x1, URZ ;  /* 0xffffffff06047890 */ /* 0x000fcc000fffe0ff */
[----:B------:R-:W-:-:S06]  /*0280*/  ISETP.NE.AND P0, PT, R4, UR4, PT ;  /* 0x0000000404007c0c */ /* 0x000fcc000bf05270 */
[----:B------:R-:W2:Y:S01]  /*0290*/  @!P1 LDS R9, [R7] ;  /* 0x0000000007099984 */ /* 0x000ea20000000800 */
[----:B------:R-:W3:Y:S02]  /*02a0*/  @!P1 LDC.64 R2, c[0x0][0x388] ;  /* 0x0000e200ff029b82 */ /* 0x000ee40000000a00 */
[----:B---3--:R-:W-:-:S05]  /*02b0*/  @!P1 IMAD.WIDE R2, R5, 0x4, R2 ;  /* 0x0000000405029825 */ /* 0x008fca00078e0202 */
[----:B--2---:R2:W-:Y:S01]  /*02c0*/  @!P1 STG.E desc[UR8][R2.64], R9 ;  /* 0x0000000902009986 */ /* 0x0045e2000c101908 */
[----:B------:R-:W-:Y:S05]  /*02d0*/  @P0 EXIT ;  /* 0x000000000000094d */ /* 0x000fea0003800000 */
[----:B01----:R-:W0:Y:S01]  /*02e0*/  LDS R7, [R7] ;  /* 0x0000000007077984 */ /* 0x003e220000000800 */
[----:B--2---:R-:W1:Y:S02]  /*02f0*/  LDC.64 R2, c[0x0][0x390] ;  /* 0x0000e400ff027b82 */ /* 0x004e640000000a00 */
[----:B-1----:R-:W-:-:S05]  /*0300*/  IMAD.WIDE.U32 R2, R11, 0x4, R2 ;  /* 0x000000040b027825 */ /* 0x002fca00078e0002 */
[----:B0-----:R-:W-:Y:S01]  /*0310*/  STG.E desc[UR8][R2.64], R7 ;  /* 0x0000000702007986 */ /* 0x001fe2000c101908 */
[----:B------:R-:W-:Y:S05]  /*0320*/  EXIT ;  /* 0x000000000000794d */ /* 0x000fea0003800000 */
.L_x_6:
        /* <DEDUP_REMOVED lines=13> */
.L_x_9:


//--------------------- .nv.shared._Z11add_offsetsPiS_i --------------------------
	.section	.nv.shared._Z11add_offsetsPiS_i,"aw",@nobits
	.sectionflags	@""
	.align	16
	.zero		1024


//--------------------- .nv.shared.reserved.0     --------------------------
	.section	.nv.shared.reserved.0,"aw",@nobits
	.weak		__nv_reservedSMEM_offset_0_alias
	.size		__nv_reservedSMEM_offset_0_alias, 0, 64
	.other		__nv_reservedSMEM_offset_0_alias,@"STO_CUDA_RESERVED_SHARED STV_DEFAULT"
__nv_reservedSMEM_offset_0_alias:
	.zero		0
	.zero		64


//--------------------- .nv.shared._Z14scan_block_sumPii --------------------------
	.section	.nv.shared._Z14scan_block_sumPii,"aw",@nobits
	.sectionflags	@""
	.align	16
	.zero		1024


//--------------------- .nv.shared._Z10local_scanPKiPiS1_i --------------------------
	.section	.nv.shared._Z10local_scanPKiPiS1_i,"aw",@nobits
	.sectionflags	@""
	.align	16
	.zero		1024


//--------------------- .nv.constant0._Z11add_offsetsPiS_i --------------------------
	.section	.nv.constant0._Z11add_offsetsPiS_i,"a",@progbits
	.sectionflags	@""
	.align	4
.nv.constant0._Z11add_offsetsPiS_i:
	.zero		916


//--------------------- .nv.constant0._Z14scan_block_sumPii --------------------------
	.section	.nv.constant0._Z14scan_block_sumPii,"a",@progbits
	.sectionflags	@""
	.align	4
.nv.constant0._Z14scan_block_sumPii:
	.zero		908


//--------------------- .nv.constant0._Z10local_scanPKiPiS1_i --------------------------
	.section	.nv.constant0._Z10local_scanPKiPiS1_i,"a",@progbits
	.sectionflags	@""
	.align	4
.nv.constant0._Z10local_scanPKiPiS1_i:
	.zero		924


//--------------------- SYMBOLS --------------------------

	.type		.nv.reservedSmem.offset0,@object
	.size		.nv.reservedSmem.offset0,0x4
	.type		.nv.reservedSmem.cap,@object
	.size		.nv.reservedSmem.cap,0x4
